//
// Generated by NVIDIA NVVM Compiler
//
// Compiler Build ID: CL-36424714
// Cuda compilation tools, release 13.0, V13.0.88
// Based on NVVM 20.0.0
//

.version 9.0
.target sm_100
.address_size 64

	// .globl	_Z10sum_matrixPPiS0_S0_ii

.visible .entry _Z10sum_matrixPPiS0_S0_ii(
	.param .u64 .ptr .align 1 _Z10sum_matrixPPiS0_S0_ii_param_0,
	.param .u64 .ptr .align 1 _Z10sum_matrixPPiS0_S0_ii_param_1,
	.param .u64 .ptr .align 1 _Z10sum_matrixPPiS0_S0_ii_param_2,
	.param .u32 _Z10sum_matrixPPiS0_S0_ii_param_3,
	.param .u32 _Z10sum_matrixPPiS0_S0_ii_param_4
)
{
	.reg .pred 	%p<4>;
	.reg .b32 	%r<14>;
	.reg .b64 	%rd<21>;

	ld.param.u64 	%rd1, [_Z10sum_matrixPPiS0_S0_ii_param_0];
	ld.param.u64 	%rd2, [_Z10sum_matrixPPiS0_S0_ii_param_1];
	ld.param.u64 	%rd3, [_Z10sum_matrixPPiS0_S0_ii_param_2];
	ld.param.u32 	%r3, [_Z10sum_matrixPPiS0_S0_ii_param_3];
	ld.param.u32 	%r4, [_Z10sum_matrixPPiS0_S0_ii_param_4];
	mov.u32 	%r5, %tid.x;
	mov.u32 	%r6, %ctaid.x;
	mov.u32 	%r7, %ntid.x;
	mad.lo.s32 	%r1, %r6, %r7, %r5;
	mov.u32 	%r8, %tid.y;
	mov.u32 	%r9, %ctaid.y;
	mov.u32 	%r10, %ntid.y;
	mad.lo.s32 	%r2, %r9, %r10, %r8;
	setp.ge.s32 	%p1, %r2, %r3;
	setp.ge.s32 	%p2, %r1, %r4;
	or.pred  	%p3, %p1, %p2;
	@%p3 bra 	$L__BB0_2;
	cvta.to.global.u64 	%rd4, %rd1;
	cvta.to.global.u64 	%rd5, %rd2;
	cvta.to.global.u64 	%rd6, %rd3;
	mul.wide.u32 	%rd7, %r2, 8;
	add.s64 	%rd8, %rd4, %rd7;
	ld.global.u64 	%rd9, [%rd8];
	cvta.to.global.u64 	%rd10, %rd9;
	mul.wide.s32 	%rd11, %r1, 4;
	add.s64 	%rd12, %rd10, %rd11;
	ld.global.u32 	%r11, [%rd12];
	add.s64 	%rd13, %rd5, %rd7;
	ld.global.u64 	%rd14, [%rd13];
	cvta.to.global.u64 	%rd15, %rd14;
	add.s64 	%rd16, %rd15, %rd11;
	ld.global.u32 	%r12, [%rd16];
	add.s32 	%r13, %r12, %r11;
	add.s64 	%rd17, %rd6, %rd7;
	ld.global.u64 	%rd18, [%rd17];
	cvta.to.global.u64 	%rd19, %rd18;
	add.s64 	%rd20, %rd19, %rd11;
	st.global.u32 	[%rd20], %r13;
$L__BB0_2:
	ret;

}


// ===== COMPILED SASS (sm_100) =====

	.target	sm_100

	.elftype	@"ET_EXEC"


//--------------------- .note.nv.tkinfo           --------------------------
	.section	.note.nv.tkinfo,"",@"SHT_NOTE"
	.sectionflags	@"SHF_NOTE_NV_TKINFO"
	.tkinfo
        /*0018*/ 	.word	0x00000002
        /*0030*/ 	.string	""
        /*0030*/ 	.string	"ptxas"
        /*0030*/ 	.string	"Cuda compilation tools, release 13.0, V13.0.88"
        /*0030*/ 	.string	"Build cuda_13.0.r13.0/compiler.36424714_0"
        /*0030*/ 	.string	"-arch sm_100 -m 64 "



//--------------------- .note.nv.cuinfo           --------------------------
	.section	.note.nv.cuinfo,"",@"SHT_NOTE"
	.sectionflags	@"SHF_NOTE_NV_CUINFO"
        /*0018*/ 	.short	0x0002
        /*001a*/ 	.short	0x0064
        /*001c*/ 	.short	0x0082
	.zero		2


//--------------------- .nv.info                  --------------------------
	.section	.nv.info,"",@"SHT_CUDA_INFO"
	.align	4


	//----- nvinfo : EIATTR_REGCOUNT
	.align		4
        /*0000*/ 	.byte	0x04, 0x2f
        /*0002*/ 	.short	(.L_1 - .L_0)
	.align		4
.L_0:
        /*0004*/ 	.word	index@(_Z10sum_matrixPPiS0_S0_ii)
        /*0008*/ 	.word	0x00000012


	//----- nvinfo : EIATTR_FRAME_SIZE
	.align		4
.L_1:
        /*000c*/ 	.byte	0x04, 0x11
        /*000e*/ 	.short	(.L_3 - .L_2)
	.align		4
.L_2:
        /*0010*/ 	.word	index@(_Z10sum_matrixPPiS0_S0_ii)
        /*0014*/ 	.word	0x00000000


	//----- nvinfo : EIATTR_MIN_STACK_SIZE
	.align		4
.L_3:
        /*0018*/ 	.byte	0x04, 0x12
        /*001a*/ 	.short	(.L_5 - .L_4)
	.align		4
.L_4:
        /*001c*/ 	.word	index@(_Z10sum_matrixPPiS0_S0_ii)
        /*0020*/ 	.word	0x00000000
.L_5:


//--------------------- .nv.compat                --------------------------
	.section	.nv.compat,"",@"SHT_CUDA_COMPAT_INFO"
	.align	4
        /*0000*/ 	.byte	0x02, 0x09, 0x00, 0x00, 0x02, 0x02, 0x01, 0x00, 0x02, 0x05, 0x05, 0x00, 0x03, 0x07, 0x01, 0x01
        /*0010*/ 	.byte	0x02, 0x03, 0x00, 0x00, 0x02, 0x06, 0x01, 0x00, 0x04, 0x0b, 0x08, 0x00, 0x09, 0x00, 0x00, 0x00
        /*0020*/ 	.byte	0x00, 0x00, 0x00, 0x00


//--------------------- .nv.info._Z10sum_matrixPPiS0_S0_ii --------------------------
	.section	.nv.info._Z10sum_matrixPPiS0_S0_ii,"",@"SHT_CUDA_INFO"
	.sectionflags	@""
	.align	4


	//----- nvinfo : EIATTR_CUDA_API_VERSION
	.align		4
        /*0000*/ 	.byte	0x04, 0x37
        /*0002*/ 	.short	(.L_7 - .L_6)
.L_6:
        /*0004*/ 	.word	0x00000082


	//----- nvinfo : EIATTR_KPARAM_INFO
	.align		4
.L_7:
        /*0008*/ 	.byte	0x04, 0x17
        /*000a*/ 	.short	(.L_9 - .L_8)
.L_8:
        /*000c*/ 	.word	0x00000000
        /*0010*/ 	.short	0x0004
        /*0012*/ 	.short	0x001c
        /*0014*/ 	.byte	0x00, 0xf0, 0x11, 0x00


	//----- nvinfo : EIATTR_KPARAM_INFO
	.align		4
.L_9:
        /*0018*/ 	.byte	0x04, 0x17
        /*001a*/ 	.short	(.L_11 - .L_10)
.L_10:
        /*001c*/ 	.word	0x00000000
        /*0020*/ 	.short	0x0003
        /*0022*/ 	.short	0x0018
        /*0024*/ 	.byte	0x00, 0xf0, 0x11, 0x00


	//----- nvinfo : EIATTR_KPARAM_INFO
	.align		4
.L_11:
        /*0028*/ 	.byte	0x04, 0x17
        /*002a*/ 	.short	(.L_13 - .L_12)
.L_12:
        /*002c*/ 	.word	0x00000000
        /*0030*/ 	.short	0x0002
        /*0032*/ 	.short	0x0010
        /*0034*/ 	.byte	0x00, 0xf5, 0x21, 0x00


	//----- nvinfo : EIATTR_KPARAM_INFO
	.align		4
.L_13:
        /*0038*/ 	.byte	0x04, 0x17
        /*003a*/ 	.short	(.L_15 - .L_14)
.L_14:
        /*003c*/ 	.word	0x00000000
        /*0040*/ 	.short	0x0001
        /*0042*/ 	.short	0x0008
        /*0044*/ 	.byte	0x00, 0xf5, 0x21, 0x00


	//----- nvinfo : EIATTR_KPARAM_INFO
	.align		4
.L_15:
        /*0048*/ 	.byte	0x04, 0x17
        /*004a*/ 	.short	(.L_17 - .L_16)
.L_16:
        /*004c*/ 	.word	0x00000000
        /*0050*/ 	.short	0x0000
        /*0052*/ 	.short	0x0000
        /*0054*/ 	.byte	0x00, 0xf5, 0x21, 0x00


	//----- nvinfo : EIATTR_SPARSE_MMA_MASK
	.align		4
.L_17:
        /*0058*/ 	.byte	0x03, 0x50
        /*005a*/ 	.short	0x0000


	//----- nvinfo : EIATTR_MAXREG_COUNT
	.align		4
        /*005c*/ 	.byte	0x03, 0x1b
        /*005e*/ 	.short	0x00ff


	//----- nvinfo : EIATTR_MERCURY_ISA_VERSION
	.align		4
        /*0060*/ 	.byte	0x03, 0x5f
        /*0062*/ 	.short	0x0101


	//----- nvinfo : EIATTR_VRC_CTA_INIT_COUNT
	.align		4
        /*0064*/ 	.byte	0x02, 0x4a
	.zero		1
	.zero		1


	//----- nvinfo : EIATTR_EXIT_INSTR_OFFSETS
	.align		4
        /*0068*/ 	.byte	0x04, 0x1c
        /*006a*/ 	.short	(.L_19 - .L_18)


	//   ....[0]....
.L_18:
        /*006c*/ 	.word	0x000000c0


	//   ....[1]....
        /*0070*/ 	.word	0x000001e0


	//----- nvinfo : EIATTR_CBANK_PARAM_SIZE
	.align		4
.L_19:
        /*0074*/ 	.byte	0x03, 0x19
        /*0076*/ 	.short	0x0020


	//----- nvinfo : EIATTR_PARAM_CBANK
	.align		4
        /*0078*/ 	.byte	0x04, 0x0a
        /*007a*/ 	.short	(.L_21 - .L_20)
	.align		4
.L_20:
        /*007c*/ 	.word	index@(.nv.constant0._Z10sum_matrixPPiS0_S0_ii)
        /*0080*/ 	.short	0x0380
        /*0082*/ 	.short	0x0020


	//----- nvinfo : EIATTR_SW_WAR
	.align		4
.L_21:
        /*0084*/ 	.byte	0x04, 0x36
        /*0086*/ 	.short	(.L_23 - .L_22)
.L_22:
        /*0088*/ 	.word	0x00000008
.L_23:


//--------------------- .nv.callgraph             --------------------------
	.section	.nv.callgraph,"",@"SHT_CUDA_CALLGRAPH"
	.align	4
	.sectionentsize	8
	.align		4
        /*0000*/ 	.word	0x00000000
	.align		4
        /*0004*/ 	.word	0xffffffff
	.align		4
        /*0008*/ 	.word	0x00000000
	.align		4
        /*000c*/ 	.word	0xfffffffe
	.align		4
        /*0010*/ 	.word	0x00000000
	.align		4
        /*0014*/ 	.word	0xfffffffd
	.align		4
        /*0018*/ 	.word	0x00000000
	.align		4
        /*001c*/ 	.word	0xfffffffc


//--------------------- .text._Z10sum_matrixPPiS0_S0_ii --------------------------
	.section	.text._Z10sum_matrixPPiS0_S0_ii,"ax",@progbits
	.align	128
        .global         _Z10sum_matrixPPiS0_S0_ii
        .type           _Z10sum_matrixPPiS0_S0_ii,@function
        .size           _Z10sum_matrixPPiS0_S0_ii,(.L_x_1 - _Z10sum_matrixPPiS0_S0_ii)
        .other          _Z10sum_matrixPPiS0_S0_ii,@"STO_CUDA_ENTRY STV_DEFAULT"
_Z10sum_matrixPPiS0_S0_ii:
.text._Z10sum_matrixPPiS0_S0_ii:
[----:B------:R-:W-:Y:S01]  /*0000*/  LDC R1, c[0x0][0x37c] ;  /* 0x0000df00ff017b82 */ /* 0x000fe20000000800 */
[----:B------:R-:W0:Y:S07]  /*0010*/  S2R R13, SR_TID.X ;  /* 0x00000000000d7919 */ /* 0x000e2e0000002100 */
[----:B------:R-:W0:Y:S01]  /*0020*/  S2UR UR4, SR_CTAID.X ;  /* 0x00000000000479c3 */ /* 0x000e220000002500 */
[----:B------:R-:W1:Y:S01]  /*0030*/  LDCU.64 UR6, c[0x0][0x398] ;  /* 0x00007300ff0677ac */ /* 0x000e620008000a00 */
[----:B------:R-:W2:Y:S06]  /*0040*/  S2R R5, SR_TID.Y ;  /* 0x0000000000057919 */ /* 0x000eac0000002200 */
[----:B------:R-:W0:Y:S08]  /*0050*/  LDC R0, c[0x0][0x360] ;  /* 0x0000d800ff007b82 */ /* 0x000e300000000800 */
[----:B------:R-:W2:Y:S08]  /*0060*/  S2UR UR5, SR_CTAID.Y ;  /* 0x00000000000579c3 */ /* 0x000eb00000002600 */
[----:B------:R-:W2:Y:S01]  /*0070*/  LDC R2, c[0x0][0x364] ;  /* 0x0000d900ff027b82 */ /* 0x000ea20000000800 */
[----:B0-----:R-:W-:-:S05]  /*0080*/  IMAD R13, R0, UR4, R13 ;  /* 0x00000004000d7c24 */ /* 0x001fca000f8e020d */
[----:B-1----:R-:W-:Y:S01]  /*0090*/  ISETP.GE.AND P0, PT, R13, UR7, PT ;  /* 0x000000070d007c0c */ /* 0x002fe2000bf06270 */
[----:B--2---:R-:W-:-:S05]  /*00a0*/  IMAD R5, R2, UR5, R5 ;  /* 0x0000000502057c24 */ /* 0x004fca000f8e0205 */
[----:B------:R-:W-:-:S13]  /*00b0*/  ISETP.GE.OR P0, PT, R5, UR6, P0 ;  /* 0x0000000605007c0c */ /* 0x000fda0008706670 */
[----:B------:R-:W-:Y:S05]  /*00c0*/  @P0 EXIT ;  /* 0x000000000000094d */ /* 0x000fea0003800000 */
[----:B------:R-:W0:Y:S01]  /*00d0*/  LDC.64 R2, c[0x0][0x380] ;  /* 0x0000e000ff027b82 */ /* 0x000e220000000a00 */
[----:B------:R-:W1:Y:S07]  /*00e0*/  LDCU.64 UR4, c[0x0][0x358] ;  /* 0x00006b00ff0477ac */ /* 0x000e6e0008000a00 */
[----:B------:R-:W2:Y:S08]  /*00f0*/  LDC.64 R6, c[0x0][0x388] ;  /* 0x0000e200ff067b82 */ /* 0x000eb00000000a00 */
[----:B------:R-:W3:Y:S01]  /*0100*/  LDC.64 R10, c[0x0][0x390] ;  /* 0x0000e400ff0a7b82 */ /* 0x000ee20000000a00 */
[----:B0-----:R-:W-:-:S06]  /*0110*/  IMAD.WIDE.U32 R2, R5, 0x8, R2 ;  /* 0x0000000805027825 */ /* 0x001fcc00078e0002 */
[----:B-1----:R-:W4:Y:S01]  /*0120*/  LDG.E.64 R2, desc[UR4][R2.64] ;  /* 0x0000000402027981 */ /* 0x002f22000c1e1b00 */
[----:B--2---:R-:W-:-:S06]  /*0130*/  IMAD.WIDE.U32 R6, R5, 0x8, R6 ;  /* 0x0000000805067825 */ /* 0x004fcc00078e0006 */
[----:B------:R-:W2:Y:S01]  /*0140*/  LDG.E.64 R6, desc[UR4][R6.64] ;  /* 0x0000000406067981 */ /* 0x000ea2000c1e1b00 */
[----:B---3--:R-:W-:-:S06]  /*0150*/  IMAD.WIDE.U32 R10, R5, 0x8, R10 ;  /* 0x00000008050a7825 */ /* 0x008fcc00078e000a */
[----:B------:R-:W3:Y:S01]  /*0160*/  LDG.E.64 R10, desc[UR4][R10.64] ;  /* 0x000000040a0a7981 */ /* 0x000ee2000c1e1b00 */
[----:B----4-:R-:W-:-:S06]  /*0170*/  IMAD.WIDE R4, R13, 0x4, R2 ;  /* 0x000000040d047825 */ /* 0x010fcc00078e0202 */
[----:B------:R-:W4:Y:S01]  /*0180*/  LDG.E R4, desc[UR4][R4.64] ;  /* 0x0000000404047981 */ /* 0x000f22000c1e1900 */
[----:B--2---:R-:W-:-:S06]  /*0190*/  IMAD.WIDE R8, R13, 0x4, R6 ;  /* 0x000000040d087825 */ /* 0x004fcc00078e0206 */
[----:B------:R-:W4:Y:S01]  /*01a0*/  LDG.E R9, desc[UR4][R8.64] ;  /* 0x0000000408097981 */ /* 0x000f22000c1e1900 */
[----:B---3--:R-:W-:Y:S01]  /*01b0*/  IMAD.WIDE R12, R13, 0x4, R10 ;  /* 0x000000040d0c7825 */ /* 0x008fe200078e020a */
[----:B----4-:R-:W-:-:S05]  /*01c0*/  IADD3 R15, PT, PT, R4, R9, RZ ;  /* 0x00000009040f7210 */ /* 0x010fca0007ffe0ff */
[----:B------:R-:W-:Y:S01]  /*01d0*/  STG.E desc[UR4][R12.64], R15 ;  /* 0x0000000f0c007986 */ /* 0x000fe2000c101904 */
[----:B------:R-:W-:Y:S05]  /*01e0*/  EXIT ;  /* 0x000000000000794d */ /* 0x000fea0003800000 */
.L_x_0:
[----:B------:R-:W-:-:S00]  /*01f0*/  BRA `(.L_x_0) ;  /* 0xfffffffc00fc7947 */ /* 0x000fc0000383ffff */
[----:B------:R-:W-:-:S00]  /*0200*/  NOP ;  /* 0x0000000000007918 */ /* 0x000fc00000000000 */
[----:B------:R-:W-:-:S00]  /*0210*/  NOP ;  /* 0x0000000000007918 */ /* 0x000fc00000000000 */
[----:B------:R-:W-:-:S00]  /*0220*/  NOP ;  /* 0x0000000000007918 */ /* 0x000fc00000000000 */
[----:B------:R-:W-:-:S00]  /*0230*/  NOP ;  /* 0x0000000000007918 */ /* 0x000fc00000000000 */
[----:B------:R-:W-:-:S00]  /*0240*/  NOP ;  /* 0x0000000000007918 */ /* 0x000fc00000000000 */
[----:B------:R-:W-:-:S00]  /*0250*/  NOP ;  /* 0x0000000000007918 */ /* 0x000fc00000000000 */
[----:B------:R-:W-:-:S00]  /*0260*/  NOP ;  /* 0x0000000000007918 */ /* 0x000fc00000000000 */
[----:B------:R-:W-:-:S00]  /*0270*/  NOP ;  /* 0x0000000000007918 */ /* 0x000fc00000000000 */
.L_x_1:


//--------------------- .nv.shared.reserved.0     --------------------------
	.section	.nv.shared.reserved.0,"aw",@nobits
	.weak		__nv_reservedSMEM_offset_0_alias
	.size		__nv_reservedSMEM_offset_0_alias, 0, 64
	.other		__nv_reservedSMEM_offset_0_alias,@"STO_CUDA_RESERVED_SHARED STV_DEFAULT"
__nv_reservedSMEM_offset_0_alias:
	.zero		0
	.zero		64


//--------------------- .nv.constant0._Z10sum_matrixPPiS0_S0_ii --------------------------
	.section	.nv.constant0._Z10sum_matrixPPiS0_S0_ii,"a",@progbits
	.sectionflags	@""
	.align	4
.nv.constant0._Z10sum_matrixPPiS0_S0_ii:
	.zero		928


//--------------------- SYMBOLS --------------------------

	.type		.nv.reservedSmem.offset0,@object
	.size		.nv.reservedSmem.offset0,0x4
